//
// Generated by NVIDIA NVVM Compiler
//
// Compiler Build ID: CL-36424714
// Cuda compilation tools, release 13.0, V13.0.88
// Based on NVVM 20.0.0
//

.version 9.0
.target sm_100
.address_size 64

	// .globl	_Z12gpuVectorAddPiS_S_i

.visible .entry _Z12gpuVectorAddPiS_S_i(
	.param .u64 .ptr .align 1 _Z12gpuVectorAddPiS_S_i_param_0,
	.param .u64 .ptr .align 1 _Z12gpuVectorAddPiS_S_i_param_1,
	.param .u64 .ptr .align 1 _Z12gpuVectorAddPiS_S_i_param_2,
	.param .u32 _Z12gpuVectorAddPiS_S_i_param_3
)
{
	.reg .pred 	%p<2>;
	.reg .b32 	%r<9>;
	.reg .b64 	%rd<11>;

	ld.param.u64 	%rd1, [_Z12gpuVectorAddPiS_S_i_param_0];
	ld.param.u64 	%rd2, [_Z12gpuVectorAddPiS_S_i_param_1];
	ld.param.u64 	%rd3, [_Z12gpuVectorAddPiS_S_i_param_2];
	ld.param.u32 	%r2, [_Z12gpuVectorAddPiS_S_i_param_3];
	mov.u32 	%r3, %ctaid.x;
	mov.u32 	%r4, %ntid.x;
	mov.u32 	%r5, %tid.x;
	mad.lo.s32 	%r1, %r3, %r4, %r5;
	setp.ge.s32 	%p1, %r1, %r2;
	@%p1 bra 	$L__BB0_2;
	cvta.to.global.u64 	%rd4, %rd1;
	cvta.to.global.u64 	%rd5, %rd2;
	cvta.to.global.u64 	%rd6, %rd3;
	mul.wide.s32 	%rd7, %r1, 4;
	add.s64 	%rd8, %rd4, %rd7;
	ld.global.u32 	%r6, [%rd8];
	add.s64 	%rd9, %rd5, %rd7;
	ld.global.u32 	%r7, [%rd9];
	add.s32 	%r8, %r7, %r6;
	add.s64 	%rd10, %rd6, %rd7;
	st.global.u32 	[%rd10], %r8;
$L__BB0_2:
	ret;

}


// ===== COMPILED SASS (sm_100) =====

	.target	sm_100

	.elftype	@"ET_EXEC"


//--------------------- .note.nv.tkinfo           --------------------------
	.section	.note.nv.tkinfo,"",@"SHT_NOTE"
	.sectionflags	@"SHF_NOTE_NV_TKINFO"
	.tkinfo
        /*0018*/ 	.word	0x00000002
        /*0030*/ 	.string	""
        /*0030*/ 	.string	"ptxas"
        /*0030*/ 	.string	"Cuda compilation tools, release 13.0, V13.0.88"
        /*0030*/ 	.string	"Build cuda_13.0.r13.0/compiler.36424714_0"
        /*0030*/ 	.string	"-arch sm_100 -m 64 "



//--------------------- .note.nv.cuinfo           --------------------------
	.section	.note.nv.cuinfo,"",@"SHT_NOTE"
	.sectionflags	@"SHF_NOTE_NV_CUINFO"
        /*0018*/ 	.short	0x0002
        /*001a*/ 	.short	0x0064
        /*001c*/ 	.short	0x0082
	.zero		2


//--------------------- .nv.info                  --------------------------
	.section	.nv.info,"",@"SHT_CUDA_INFO"
	.align	4


	//----- nvinfo : EIATTR_REGCOUNT
	.align		4
        /*0000*/ 	.byte	0x04, 0x2f
        /*0002*/ 	.short	(.L_1 - .L_0)
	.align		4
.L_0:
        /*0004*/ 	.word	index@(_Z12gpuVectorAddPiS_S_i)
        /*0008*/ 	.word	0x0000000c


	//----- nvinfo : EIATTR_FRAME_SIZE
	.align		4
.L_1:
        /*000c*/ 	.byte	0x04, 0x11
        /*000e*/ 	.short	(.L_3 - .L_2)
	.align		4
.L_2:
        /*0010*/ 	.word	index@(_Z12gpuVectorAddPiS_S_i)
        /*0014*/ 	.word	0x00000000


	//----- nvinfo : EIATTR_MIN_STACK_SIZE
	.align		4
.L_3:
        /*0018*/ 	.byte	0x04, 0x12
        /*001a*/ 	.short	(.L_5 - .L_4)
	.align		4
.L_4:
        /*001c*/ 	.word	index@(_Z12gpuVectorAddPiS_S_i)
        /*0020*/ 	.word	0x00000000
.L_5:


//--------------------- .nv.compat                --------------------------
	.section	.nv.compat,"",@"SHT_CUDA_COMPAT_INFO"
	.align	4
        /*0000*/ 	.byte	0x02, 0x09, 0x00, 0x00, 0x02, 0x02, 0x01, 0x00, 0x02, 0x05, 0x05, 0x00, 0x03, 0x07, 0x01, 0x01
        /*0010*/ 	.byte	0x02, 0x03, 0x00, 0x00, 0x02, 0x06, 0x01, 0x00, 0x04, 0x0b, 0x08, 0x00, 0x09, 0x00, 0x00, 0x00
        /*0020*/ 	.byte	0x00, 0x00, 0x00, 0x00


//--------------------- .nv.info._Z12gpuVectorAddPiS_S_i --------------------------
	.section	.nv.info._Z12gpuVectorAddPiS_S_i,"",@"SHT_CUDA_INFO"
	.sectionflags	@""
	.align	4


	//----- nvinfo : EIATTR_CUDA_API_VERSION
	.align		4
        /*0000*/ 	.byte	0x04, 0x37
        /*0002*/ 	.short	(.L_7 - .L_6)
.L_6:
        /*0004*/ 	.word	0x00000082


	//----- nvinfo : EIATTR_KPARAM_INFO
	.align		4
.L_7:
        /*0008*/ 	.byte	0x04, 0x17
        /*000a*/ 	.short	(.L_9 - .L_8)
.L_8:
        /*000c*/ 	.word	0x00000000
        /*0010*/ 	.short	0x0003
        /*0012*/ 	.short	0x0018
        /*0014*/ 	.byte	0x00, 0xf0, 0x11, 0x00


	//----- nvinfo : EIATTR_KPARAM_INFO
	.align		4
.L_9:
        /*0018*/ 	.byte	0x04, 0x17
        /*001a*/ 	.short	(.L_11 - .L_10)
.L_10:
        /*001c*/ 	.word	0x00000000
        /*0020*/ 	.short	0x0002
        /*0022*/ 	.short	0x0010
        /*0024*/ 	.byte	0x00, 0xf5, 0x21, 0x00


	//----- nvinfo : EIATTR_KPARAM_INFO
	.align		4
.L_11:
        /*0028*/ 	.byte	0x04, 0x17
        /*002a*/ 	.short	(.L_13 - .L_12)
.L_12:
        /*002c*/ 	.word	0x00000000
        /*0030*/ 	.short	0x0001
        /*0032*/ 	.short	0x0008
        /*0034*/ 	.byte	0x00, 0xf5, 0x21, 0x00


	//----- nvinfo : EIATTR_KPARAM_INFO
	.align		4
.L_13:
        /*0038*/ 	.byte	0x04, 0x17
        /*003a*/ 	.short	(.L_15 - .L_14)
.L_14:
        /*003c*/ 	.word	0x00000000
        /*0040*/ 	.short	0x0000
        /*0042*/ 	.short	0x0000
        /*0044*/ 	.byte	0x00, 0xf5, 0x21, 0x00


	//----- nvinfo : EIATTR_SPARSE_MMA_MASK
	.align		4
.L_15:
        /*0048*/ 	.byte	0x03, 0x50
        /*004a*/ 	.short	0x0000


	//----- nvinfo : EIATTR_MAXREG_COUNT
	.align		4
        /*004c*/ 	.byte	0x03, 0x1b
        /*004e*/ 	.short	0x00ff


	//----- nvinfo : EIATTR_MERCURY_ISA_VERSION
	.align		4
        /*0050*/ 	.byte	0x03, 0x5f
        /*0052*/ 	.short	0x0101


	//----- nvinfo : EIATTR_VRC_CTA_INIT_COUNT
	.align		4
        /*0054*/ 	.byte	0x02, 0x4a
	.zero		1
	.zero		1


	//----- nvinfo : EIATTR_EXIT_INSTR_OFFSETS
	.align		4
        /*0058*/ 	.byte	0x04, 0x1c
        /*005a*/ 	.short	(.L_17 - .L_16)


	//   ....[0]....
.L_16:
        /*005c*/ 	.word	0x00000070


	//   ....[1]....
        /*0060*/ 	.word	0x00000130


	//----- nvinfo : EIATTR_CBANK_PARAM_SIZE
	.align		4
.L_17:
        /*0064*/ 	.byte	0x03, 0x19
        /*0066*/ 	.short	0x001c


	//----- nvinfo : EIATTR_PARAM_CBANK
	.align		4
        /*0068*/ 	.byte	0x04, 0x0a
        /*006a*/ 	.short	(.L_19 - .L_18)
	.align		4
.L_18:
        /*006c*/ 	.word	index@(.nv.constant0._Z12gpuVectorAddPiS_S_i)
        /*0070*/ 	.short	0x0380
        /*0072*/ 	.short	0x001c


	//----- nvinfo : EIATTR_SW_WAR
	.align		4
.L_19:
        /*0074*/ 	.byte	0x04, 0x36
        /*0076*/ 	.short	(.L_21 - .L_20)
.L_20:
        /*0078*/ 	.word	0x00000008
.L_21:


//--------------------- .nv.callgraph             --------------------------
	.section	.nv.callgraph,"",@"SHT_CUDA_CALLGRAPH"
	.align	4
	.sectionentsize	8
	.align		4
        /*0000*/ 	.word	0x00000000
	.align		4
        /*0004*/ 	.word	0xffffffff
	.align		4
        /*0008*/ 	.word	0x00000000
	.align		4
        /*000c*/ 	.word	0xfffffffe
	.align		4
        /*0010*/ 	.word	0x00000000
	.align		4
        /*0014*/ 	.word	0xfffffffd
	.align		4
        /*0018*/ 	.word	0x00000000
	.align		4
        /*001c*/ 	.word	0xfffffffc


//--------------------- .text._Z12gpuVectorAddPiS_S_i --------------------------
	.section	.text._Z12gpuVectorAddPiS_S_i,"ax",@progbits
	.align	128
        .global         _Z12gpuVectorAddPiS_S_i
        .type           _Z12gpuVectorAddPiS_S_i,@function
        .size           _Z12gpuVectorAddPiS_S_i,(.L_x_1 - _Z12gpuVectorAddPiS_S_i)
        .other          _Z12gpuVectorAddPiS_S_i,@"STO_CUDA_ENTRY STV_DEFAULT"
_Z12gpuVectorAddPiS_S_i:
.text._Z12gpuVectorAddPiS_S_i:
[----:B------:R-:W-:Y:S01]  /*0000*/  LDC R1, c[0x0][0x37c] ;  /* 0x0000df00ff017b82 */ /* 0x000fe20000000800 */
[----:B------:R-:W0:Y:S07]  /*0010*/  S2R R0, SR_TID.X ;  /* 0x0000000000007919 */ /* 0x000e2e0000002100 */
[----:B------:R-:W0:Y:S01]  /*0020*/  S2UR UR4, SR_CTAID.X ;  /* 0x00000000000479c3 */ /* 0x000e220000002500 */
[----:B------:R-:W1:Y:S07]  /*0030*/  LDCU UR5, c[0x0][0x398] ;  /* 0x00007300ff0577ac */ /* 0x000e6e0008000800 */
[----:B------:R-:W0:Y:S02]  /*0040*/  LDC R9, c[0x0][0x360] ;  /* 0x0000d800ff097b82 */ /* 0x000e240000000800 */
[----:B0-----:R-:W-:-:S05]  /*0050*/  IMAD R9, R9, UR4, R0 ;  /* 0x0000000409097c24 */ /* 0x001fca000f8e0200 */
[----:B-1----:R-:W-:-:S13]  /*0060*/  ISETP.GE.AND P0, PT, R9, UR5, PT ;  /* 0x0000000509007c0c */ /* 0x002fda000bf06270 */
[----:B------:R-:W-:Y:S05]  /*0070*/  @P0 EXIT ;  /* 0x000000000000094d */ /* 0x000fea0003800000 */
[----:B------:R-:W0:Y:S01]  /*0080*/  LDC.64 R2, c[0x0][0x380] ;  /* 0x0000e000ff027b82 */ /* 0x000e220000000a00 */
[----:B------:R-:W1:Y:S07]  /*0090*/  LDCU.64 UR4, c[0x0][0x358] ;  /* 0x00006b00ff0477ac */ /* 0x000e6e0008000a00 */
[----:B------:R-:W2:Y:S08]  /*00a0*/  LDC.64 R4, c[0x0][0x388] ;  /* 0x0000e200ff047b82 */ /* 0x000eb00000000a00 */
[----:B------:R-:W3:Y:S01]  /*00b0*/  LDC.64 R6, c[0x0][0x390] ;  /* 0x0000e400ff067b82 */ /* 0x000ee20000000a00 */
[----:B0-----:R-:W-:-:S06]  /*00c0*/  IMAD.WIDE R2, R9, 0x4, R2 ;  /* 0x0000000409027825 */ /* 0x001fcc00078e0202 */
[----:B-1----:R-:W4:Y:S01]  /*00d0*/  LDG.E R2, desc[UR4][R2.64] ;  /* 0x0000000402027981 */ /* 0x002f22000c1e1900 */
[----:B--2---:R-:W-:-:S06]  /*00e0*/  IMAD.WIDE R4, R9, 0x4, R4 ;  /* 0x0000000409047825 */ /* 0x004fcc00078e0204 */
[----:B------:R-:W4:Y:S01]  /*00f0*/  LDG.E R5, desc[UR4][R4.64] ;  /* 0x0000000404057981 */ /* 0x000f22000c1e1900 */
[----:B---3--:R-:W-:Y:S01]  /*0100*/  IMAD.WIDE R6, R9, 0x4, R6 ;  /* 0x0000000409067825 */ /* 0x008fe200078e0206 */
[----:B----4-:R-:W-:-:S05]  /*0110*/  IADD3 R9, PT, PT, R2, R5, RZ ;  /* 0x0000000502097210 */ /* 0x010fca0007ffe0ff */
[----:B------:R-:W-:Y:S01]  /*0120*/  STG.E desc[UR4][R6.64], R9 ;  /* 0x0000000906007986 */ /* 0x000fe2000c101904 */
[----:B------:R-:W-:Y:S05]  /*0130*/  EXIT ;  /* 0x000000000000794d */ /* 0x000fea0003800000 */
.L_x_0:
[----:B------:R-:W-:-:S00]  /*0140*/  BRA `(.L_x_0) ;  /* 0xfffffffc00fc7947 */ /* 0x000fc0000383ffff */
[----:B------:R-:W-:-:S00]  /*0150*/  NOP ;  /* 0x0000000000007918 */ /* 0x000fc00000000000 */
        /* <DEDUP_REMOVED lines=10> */
.L_x_1:


//--------------------- .nv.shared.reserved.0     --------------------------
	.section	.nv.shared.reserved.0,"aw",@nobits
	.weak		__nv_reservedSMEM_offset_0_alias
	.size		__nv_reservedSMEM_offset_0_alias, 0, 64
	.other		__nv_reservedSMEM_offset_0_alias,@"STO_CUDA_RESERVED_SHARED STV_DEFAULT"
__nv_reservedSMEM_offset_0_alias:
	.zero		0
	.zero		64


//--------------------- .nv.constant0._Z12gpuVectorAddPiS_S_i --------------------------
	.section	.nv.constant0._Z12gpuVectorAddPiS_S_i,"a",@progbits
	.sectionflags	@""
	.align	4
.nv.constant0._Z12gpuVectorAddPiS_S_i:
	.zero		924


//--------------------- SYMBOLS --------------------------

	.type		.nv.reservedSmem.offset0,@object
	.size		.nv.reservedSmem.offset0,0x4
